//
// Generated by NVIDIA NVVM Compiler
//
// Compiler Build ID: CL-36424714
// Cuda compilation tools, release 13.0, V13.0.88
// Based on NVVM 20.0.0
//

.version 9.0
.target sm_100
.address_size 64

	// .globl	_Z20compute_dot_productsPKdS0_Pdii

.visible .entry _Z20compute_dot_productsPKdS0_Pdii(
	.param .u64 .ptr .align 1 _Z20compute_dot_productsPKdS0_Pdii_param_0,
	.param .u64 .ptr .align 1 _Z20compute_dot_productsPKdS0_Pdii_param_1,
	.param .u64 .ptr .align 1 _Z20compute_dot_productsPKdS0_Pdii_param_2,
	.param .u32 _Z20compute_dot_productsPKdS0_Pdii_param_3,
	.param .u32 _Z20compute_dot_productsPKdS0_Pdii_param_4
)
{
	.reg .pred 	%p<11>;
	.reg .b32 	%r<38>;
	.reg .b64 	%rd<31>;
	.reg .b64 	%fd<112>;

	ld.param.u64 	%rd11, [_Z20compute_dot_productsPKdS0_Pdii_param_0];
	ld.param.u64 	%rd12, [_Z20compute_dot_productsPKdS0_Pdii_param_1];
	ld.param.u64 	%rd10, [_Z20compute_dot_productsPKdS0_Pdii_param_2];
	ld.param.u32 	%r24, [_Z20compute_dot_productsPKdS0_Pdii_param_3];
	ld.param.u32 	%r23, [_Z20compute_dot_productsPKdS0_Pdii_param_4];
	cvta.to.global.u64 	%rd1, %rd12;
	cvta.to.global.u64 	%rd2, %rd11;
	mov.u32 	%r25, %ctaid.x;
	mov.u32 	%r26, %ntid.x;
	mov.u32 	%r27, %tid.x;
	mad.lo.s32 	%r1, %r25, %r26, %r27;
	setp.ge.s32 	%p1, %r1, %r24;
	@%p1 bra 	$L__BB0_15;
	setp.lt.s32 	%p2, %r23, 1;
	mov.f64 	%fd111, 0d0000000000000000;
	@%p2 bra 	$L__BB0_14;
	mul.lo.s32 	%r2, %r23, %r1;
	and.b32  	%r3, %r23, 15;
	setp.lt.u32 	%p3, %r23, 16;
	mov.f64 	%fd111, 0d0000000000000000;
	mov.b32 	%r34, 0;
	@%p3 bra 	$L__BB0_5;
	and.b32  	%r34, %r23, 2147483632;
	neg.s32 	%r32, %r34;
	add.s64 	%rd3, %rd2, 64;
	add.s64 	%rd29, %rd1, 64;
	mov.f64 	%fd111, 0d0000000000000000;
	mov.u32 	%r31, %r2;
$L__BB0_4:
	.pragma "nounroll";
	mul.wide.s32 	%rd13, %r31, 8;
	add.s64 	%rd14, %rd3, %rd13;
	ld.global.f64 	%fd18, [%rd14+-64];
	ld.global.f64 	%fd19, [%rd29+-64];
	fma.rn.f64 	%fd20, %fd18, %fd19, %fd111;
	ld.global.f64 	%fd21, [%rd14+-56];
	ld.global.f64 	%fd22, [%rd29+-56];
	fma.rn.f64 	%fd23, %fd21, %fd22, %fd20;
	ld.global.f64 	%fd24, [%rd14+-48];
	ld.global.f64 	%fd25, [%rd29+-48];
	fma.rn.f64 	%fd26, %fd24, %fd25, %fd23;
	ld.global.f64 	%fd27, [%rd14+-40];
	ld.global.f64 	%fd28, [%rd29+-40];
	fma.rn.f64 	%fd29, %fd27, %fd28, %fd26;
	ld.global.f64 	%fd30, [%rd14+-32];
	ld.global.f64 	%fd31, [%rd29+-32];
	fma.rn.f64 	%fd32, %fd30, %fd31, %fd29;
	ld.global.f64 	%fd33, [%rd14+-24];
	ld.global.f64 	%fd34, [%rd29+-24];
	fma.rn.f64 	%fd35, %fd33, %fd34, %fd32;
	ld.global.f64 	%fd36, [%rd14+-16];
	ld.global.f64 	%fd37, [%rd29+-16];
	fma.rn.f64 	%fd38, %fd36, %fd37, %fd35;
	ld.global.f64 	%fd39, [%rd14+-8];
	ld.global.f64 	%fd40, [%rd29+-8];
	fma.rn.f64 	%fd41, %fd39, %fd40, %fd38;
	ld.global.f64 	%fd42, [%rd14];
	ld.global.f64 	%fd43, [%rd29];
	fma.rn.f64 	%fd44, %fd42, %fd43, %fd41;
	ld.global.f64 	%fd45, [%rd14+8];
	ld.global.f64 	%fd46, [%rd29+8];
	fma.rn.f64 	%fd47, %fd45, %fd46, %fd44;
	ld.global.f64 	%fd48, [%rd14+16];
	ld.global.f64 	%fd49, [%rd29+16];
	fma.rn.f64 	%fd50, %fd48, %fd49, %fd47;
	ld.global.f64 	%fd51, [%rd14+24];
	ld.global.f64 	%fd52, [%rd29+24];
	fma.rn.f64 	%fd53, %fd51, %fd52, %fd50;
	ld.global.f64 	%fd54, [%rd14+32];
	ld.global.f64 	%fd55, [%rd29+32];
	fma.rn.f64 	%fd56, %fd54, %fd55, %fd53;
	ld.global.f64 	%fd57, [%rd14+40];
	ld.global.f64 	%fd58, [%rd29+40];
	fma.rn.f64 	%fd59, %fd57, %fd58, %fd56;
	ld.global.f64 	%fd60, [%rd14+48];
	ld.global.f64 	%fd61, [%rd29+48];
	fma.rn.f64 	%fd62, %fd60, %fd61, %fd59;
	ld.global.f64 	%fd63, [%rd14+56];
	ld.global.f64 	%fd64, [%rd29+56];
	fma.rn.f64 	%fd111, %fd63, %fd64, %fd62;
	add.s32 	%r32, %r32, 16;
	add.s32 	%r31, %r31, 16;
	add.s64 	%rd29, %rd29, 128;
	setp.ne.s32 	%p4, %r32, 0;
	@%p4 bra 	$L__BB0_4;
$L__BB0_5:
	setp.eq.s32 	%p5, %r3, 0;
	@%p5 bra 	$L__BB0_14;
	and.b32  	%r11, %r23, 7;
	setp.lt.u32 	%p6, %r3, 8;
	@%p6 bra 	$L__BB0_8;
	add.s32 	%r29, %r34, %r2;
	mul.wide.s32 	%rd15, %r29, 8;
	add.s64 	%rd16, %rd2, %rd15;
	ld.global.f64 	%fd66, [%rd16];
	mul.wide.u32 	%rd17, %r34, 8;
	add.s64 	%rd18, %rd1, %rd17;
	ld.global.f64 	%fd67, [%rd18];
	fma.rn.f64 	%fd68, %fd66, %fd67, %fd111;
	ld.global.f64 	%fd69, [%rd16+8];
	ld.global.f64 	%fd70, [%rd18+8];
	fma.rn.f64 	%fd71, %fd69, %fd70, %fd68;
	ld.global.f64 	%fd72, [%rd16+16];
	ld.global.f64 	%fd73, [%rd18+16];
	fma.rn.f64 	%fd74, %fd72, %fd73, %fd71;
	ld.global.f64 	%fd75, [%rd16+24];
	ld.global.f64 	%fd76, [%rd18+24];
	fma.rn.f64 	%fd77, %fd75, %fd76, %fd74;
	ld.global.f64 	%fd78, [%rd16+32];
	ld.global.f64 	%fd79, [%rd18+32];
	fma.rn.f64 	%fd80, %fd78, %fd79, %fd77;
	ld.global.f64 	%fd81, [%rd16+40];
	ld.global.f64 	%fd82, [%rd18+40];
	fma.rn.f64 	%fd83, %fd81, %fd82, %fd80;
	ld.global.f64 	%fd84, [%rd16+48];
	ld.global.f64 	%fd85, [%rd18+48];
	fma.rn.f64 	%fd86, %fd84, %fd85, %fd83;
	ld.global.f64 	%fd87, [%rd16+56];
	ld.global.f64 	%fd88, [%rd18+56];
	fma.rn.f64 	%fd111, %fd87, %fd88, %fd86;
	add.s32 	%r34, %r34, 8;
$L__BB0_8:
	setp.eq.s32 	%p7, %r11, 0;
	@%p7 bra 	$L__BB0_14;
	and.b32  	%r14, %r23, 3;
	setp.lt.u32 	%p8, %r11, 4;
	@%p8 bra 	$L__BB0_11;
	add.s32 	%r30, %r34, %r2;
	mul.wide.s32 	%rd19, %r30, 8;
	add.s64 	%rd20, %rd2, %rd19;
	ld.global.f64 	%fd90, [%rd20];
	mul.wide.u32 	%rd21, %r34, 8;
	add.s64 	%rd22, %rd1, %rd21;
	ld.global.f64 	%fd91, [%rd22];
	fma.rn.f64 	%fd92, %fd90, %fd91, %fd111;
	ld.global.f64 	%fd93, [%rd20+8];
	ld.global.f64 	%fd94, [%rd22+8];
	fma.rn.f64 	%fd95, %fd93, %fd94, %fd92;
	ld.global.f64 	%fd96, [%rd20+16];
	ld.global.f64 	%fd97, [%rd22+16];
	fma.rn.f64 	%fd98, %fd96, %fd97, %fd95;
	ld.global.f64 	%fd99, [%rd20+24];
	ld.global.f64 	%fd100, [%rd22+24];
	fma.rn.f64 	%fd111, %fd99, %fd100, %fd98;
	add.s32 	%r34, %r34, 4;
$L__BB0_11:
	setp.eq.s32 	%p9, %r14, 0;
	@%p9 bra 	$L__BB0_14;
	mul.wide.u32 	%rd23, %r34, 8;
	add.s64 	%rd30, %rd1, %rd23;
	add.s32 	%r37, %r34, %r2;
	neg.s32 	%r36, %r14;
$L__BB0_13:
	.pragma "nounroll";
	mul.wide.s32 	%rd24, %r37, 8;
	add.s64 	%rd25, %rd2, %rd24;
	ld.global.f64 	%fd101, [%rd25];
	ld.global.f64 	%fd102, [%rd30];
	fma.rn.f64 	%fd111, %fd101, %fd102, %fd111;
	add.s64 	%rd30, %rd30, 8;
	add.s32 	%r37, %r37, 1;
	add.s32 	%r36, %r36, 1;
	setp.ne.s32 	%p10, %r36, 0;
	@%p10 bra 	$L__BB0_13;
$L__BB0_14:
	cvta.to.global.u64 	%rd26, %rd10;
	mul.wide.s32 	%rd27, %r1, 8;
	add.s64 	%rd28, %rd26, %rd27;
	st.global.f64 	[%rd28], %fd111;
$L__BB0_15:
	ret;

}
	// .globl	_Z19find_max_with_indexPdS_Pii
.visible .entry _Z19find_max_with_indexPdS_Pii(
	.param .u64 .ptr .align 1 _Z19find_max_with_indexPdS_Pii_param_0,
	.param .u64 .ptr .align 1 _Z19find_max_with_indexPdS_Pii_param_1,
	.param .u64 .ptr .align 1 _Z19find_max_with_indexPdS_Pii_param_2,
	.param .u32 _Z19find_max_with_indexPdS_Pii_param_3
)
{
	.reg .pred 	%p<4>;
	.reg .b32 	%r<6>;
	.reg .b64 	%rd<14>;
	.reg .b64 	%fd<5>;

	ld.param.u64 	%rd5, [_Z19find_max_with_indexPdS_Pii_param_0];
	ld.param.u64 	%rd7, [_Z19find_max_with_indexPdS_Pii_param_1];
	ld.param.u64 	%rd6, [_Z19find_max_with_indexPdS_Pii_param_2];
	ld.param.u32 	%r2, [_Z19find_max_with_indexPdS_Pii_param_3];
	cvta.to.global.u64 	%rd1, %rd7;
	mov.u32 	%r3, %ctaid.x;
	mov.u32 	%r4, %ntid.x;
	mov.u32 	%r5, %tid.x;
	mad.lo.s32 	%r1, %r3, %r4, %r5;
	setp.ge.s32 	%p1, %r1, %r2;
	@%p1 bra 	$L__BB1_5;
	cvta.to.global.u64 	%rd8, %rd5;
	mul.wide.s32 	%rd9, %r1, 8;
	add.s64 	%rd10, %rd8, %rd9;
	ld.global.f64 	%fd1, [%rd10];
	ld.global.u64 	%rd13, [%rd1];
$L__BB1_2:
	mov.b64 	%fd2, %rd13;
	max.f64 	%fd3, %fd1, %fd2;
	mov.b64 	%rd11, %fd3;
	atom.relaxed.global.cas.b64 	%rd4, [%rd1], %rd13, %rd11;
	setp.ne.s64 	%p2, %rd13, %rd4;
	mov.u64 	%rd13, %rd4;
	@%p2 bra 	$L__BB1_2;
	ld.global.f64 	%fd4, [%rd1];
	setp.neu.f64 	%p3, %fd4, %fd1;
	@%p3 bra 	$L__BB1_5;
	cvta.to.global.u64 	%rd12, %rd6;
	st.global.u32 	[%rd12], %r1;
$L__BB1_5:
	ret;

}


// ===== COMPILED SASS (sm_100) =====

	.target	sm_100

	.elftype	@"ET_EXEC"


//--------------------- .note.nv.tkinfo           --------------------------
	.section	.note.nv.tkinfo,"",@"SHT_NOTE"
	.sectionflags	@"SHF_NOTE_NV_TKINFO"
	.tkinfo
        /*0018*/ 	.word	0x00000002
        /*0030*/ 	.string	""
        /*0030*/ 	.string	"ptxas"
        /*0030*/ 	.string	"Cuda compilation tools, release 13.0, V13.0.88"
        /*0030*/ 	.string	"Build cuda_13.0.r13.0/compiler.36424714_0"
        /*0030*/ 	.string	"-arch sm_100 -m 64 "



//--------------------- .note.nv.cuinfo           --------------------------
	.section	.note.nv.cuinfo,"",@"SHT_NOTE"
	.sectionflags	@"SHF_NOTE_NV_CUINFO"
        /*0018*/ 	.short	0x0002
        /*001a*/ 	.short	0x0064
        /*001c*/ 	.short	0x0082
	.zero		2


//--------------------- .nv.info                  --------------------------
	.section	.nv.info,"",@"SHT_CUDA_INFO"
	.align	4


	//----- nvinfo : EIATTR_REGCOUNT
	.align		4
        /*0000*/ 	.byte	0x04, 0x2f
        /*0002*/ 	.short	(.L_1 - .L_0)
	.align		4
.L_0:
        /*0004*/ 	.word	index@(_Z20compute_dot_productsPKdS0_Pdii)
        /*0008*/ 	.word	0x00000020


	//----- nvinfo : EIATTR_FRAME_SIZE
	.align		4
.L_1:
        /*000c*/ 	.byte	0x04, 0x11
        /*000e*/ 	.short	(.L_3 - .L_2)
	.align		4
.L_2:
        /*0010*/ 	.word	index@(_Z20compute_dot_productsPKdS0_Pdii)
        /*0014*/ 	.word	0x00000000


	//----- nvinfo : EIATTR_REGCOUNT
	.align		4
.L_3:
        /*0018*/ 	.byte	0x04, 0x2f
        /*001a*/ 	.short	(.L_5 - .L_4)
	.align		4
.L_4:
        /*001c*/ 	.word	index@(_Z19find_max_with_indexPdS_Pii)
        /*0020*/ 	.word	0x00000012


	//----- nvinfo : EIATTR_FRAME_SIZE
	.align		4
.L_5:
        /*0024*/ 	.byte	0x04, 0x11
        /*0026*/ 	.short	(.L_7 - .L_6)
	.align		4
.L_6:
        /*0028*/ 	.word	index@(_Z19find_max_with_indexPdS_Pii)
        /*002c*/ 	.word	0x00000000


	//----- nvinfo : EIATTR_MIN_STACK_SIZE
	.align		4
.L_7:
        /*0030*/ 	.byte	0x04, 0x12
        /*0032*/ 	.short	(.L_9 - .L_8)
	.align		4
.L_8:
        /*0034*/ 	.word	index@(_Z19find_max_with_indexPdS_Pii)
        /*0038*/ 	.word	0x00000000


	//----- nvinfo : EIATTR_MIN_STACK_SIZE
	.align		4
.L_9:
        /*003c*/ 	.byte	0x04, 0x12
        /*003e*/ 	.short	(.L_11 - .L_10)
	.align		4
.L_10:
        /*0040*/ 	.word	index@(_Z20compute_dot_productsPKdS0_Pdii)
        /*0044*/ 	.word	0x00000000
.L_11:


//--------------------- .nv.compat                --------------------------
	.section	.nv.compat,"",@"SHT_CUDA_COMPAT_INFO"
	.align	4
        /*0000*/ 	.byte	0x02, 0x09, 0x00, 0x00, 0x02, 0x02, 0x01, 0x00, 0x02, 0x05, 0x05, 0x00, 0x03, 0x07, 0x01, 0x01
        /*0010*/ 	.byte	0x02, 0x03, 0x00, 0x00, 0x02, 0x06, 0x01, 0x00, 0x04, 0x0b, 0x08, 0x00, 0x01, 0x00, 0x00, 0x00
        /*0020*/ 	.byte	0x00, 0x00, 0x00, 0x00


//--------------------- .nv.info._Z19find_max_with_indexPdS_Pii --------------------------
	.section	.nv.info._Z19find_max_with_indexPdS_Pii,"",@"SHT_CUDA_INFO"
	.sectionflags	@""
	.align	4


	//----- nvinfo : EIATTR_CUDA_API_VERSION
	.align		4
        /*0000*/ 	.byte	0x04, 0x37
        /*0002*/ 	.short	(.L_13 - .L_12)
.L_12:
        /*0004*/ 	.word	0x00000082


	//----- nvinfo : EIATTR_KPARAM_INFO
	.align		4
.L_13:
        /*0008*/ 	.byte	0x04, 0x17
        /*000a*/ 	.short	(.L_15 - .L_14)
.L_14:
        /*000c*/ 	.word	0x00000000
        /*0010*/ 	.short	0x0003
        /*0012*/ 	.short	0x0018
        /*0014*/ 	.byte	0x00, 0xf0, 0x11, 0x00


	//----- nvinfo : EIATTR_KPARAM_INFO
	.align		4
.L_15:
        /*0018*/ 	.byte	0x04, 0x17
        /*001a*/ 	.short	(.L_17 - .L_16)
.L_16:
        /*001c*/ 	.word	0x00000000
        /*0020*/ 	.short	0x0002
        /*0022*/ 	.short	0x0010
        /*0024*/ 	.byte	0x00, 0xf5, 0x21, 0x00


	//----- nvinfo : EIATTR_KPARAM_INFO
	.align		4
.L_17:
        /*0028*/ 	.byte	0x04, 0x17
        /*002a*/ 	.short	(.L_19 - .L_18)
.L_18:
        /*002c*/ 	.word	0x00000000
        /*0030*/ 	.short	0x0001
        /*0032*/ 	.short	0x0008
        /*0034*/ 	.byte	0x00, 0xf5, 0x21, 0x00


	//----- nvinfo : EIATTR_KPARAM_INFO
	.align		4
.L_19:
        /*0038*/ 	.byte	0x04, 0x17
        /*003a*/ 	.short	(.L_21 - .L_20)
.L_20:
        /*003c*/ 	.word	0x00000000
        /*0040*/ 	.short	0x0000
        /*0042*/ 	.short	0x0000
        /*0044*/ 	.byte	0x00, 0xf5, 0x21, 0x00


	//----- nvinfo : EIATTR_SPARSE_MMA_MASK
	.align		4
.L_21:
        /*0048*/ 	.byte	0x03, 0x50
        /*004a*/ 	.short	0x0000


	//----- nvinfo : EIATTR_MAXREG_COUNT
	.align		4
        /*004c*/ 	.byte	0x03, 0x1b
        /*004e*/ 	.short	0x00ff


	//----- nvinfo : EIATTR_MERCURY_ISA_VERSION
	.align		4
        /*0050*/ 	.byte	0x03, 0x5f
        /*0052*/ 	.short	0x0101


	//----- nvinfo : EIATTR_VRC_CTA_INIT_COUNT
	.align		4
        /*0054*/ 	.byte	0x02, 0x4a
	.zero		1
	.zero		1


	//----- nvinfo : EIATTR_EXIT_INSTR_OFFSETS
	.align		4
        /*0058*/ 	.byte	0x04, 0x1c
        /*005a*/ 	.short	(.L_23 - .L_22)


	//   ....[0]....
.L_22:
        /*005c*/ 	.word	0x00000070


	//   ....[1]....
        /*0060*/ 	.word	0x00000220


	//   ....[2]....
        /*0064*/ 	.word	0x00000250


	//----- nvinfo : EIATTR_CRS_STACK_SIZE
	.align		4
.L_23:
        /*0068*/ 	.byte	0x04, 0x1e
        /*006a*/ 	.short	(.L_25 - .L_24)
.L_24:
        /*006c*/ 	.word	0x00000000


	//----- nvinfo : EIATTR_CBANK_PARAM_SIZE
	.align		4
.L_25:
        /*0070*/ 	.byte	0x03, 0x19
        /*0072*/ 	.short	0x001c


	//----- nvinfo : EIATTR_PARAM_CBANK
	.align		4
        /*0074*/ 	.byte	0x04, 0x0a
        /*0076*/ 	.short	(.L_27 - .L_26)
	.align		4
.L_26:
        /*0078*/ 	.word	index@(.nv.constant0._Z19find_max_with_indexPdS_Pii)
        /*007c*/ 	.short	0x0380
        /*007e*/ 	.short	0x001c


	//----- nvinfo : EIATTR_SW_WAR
	.align		4
.L_27:
        /*0080*/ 	.byte	0x04, 0x36
        /*0082*/ 	.short	(.L_29 - .L_28)
.L_28:
        /*0084*/ 	.word	0x00000008
.L_29:


//--------------------- .nv.info._Z20compute_dot_productsPKdS0_Pdii --------------------------
	.section	.nv.info._Z20compute_dot_productsPKdS0_Pdii,"",@"SHT_CUDA_INFO"
	.sectionflags	@""
	.align	4


	//----- nvinfo : EIATTR_CUDA_API_VERSION
	.align		4
        /*0000*/ 	.byte	0x04, 0x37
        /*0002*/ 	.short	(.L_31 - .L_30)
.L_30:
        /*0004*/ 	.word	0x00000082


	//----- nvinfo : EIATTR_KPARAM_INFO
	.align		4
.L_31:
        /*0008*/ 	.byte	0x04, 0x17
        /*000a*/ 	.short	(.L_33 - .L_32)
.L_32:
        /*000c*/ 	.word	0x00000000
        /*0010*/ 	.short	0x0004
        /*0012*/ 	.short	0x001c
        /*0014*/ 	.byte	0x00, 0xf0, 0x11, 0x00


	//----- nvinfo : EIATTR_KPARAM_INFO
	.align		4
.L_33:
        /*0018*/ 	.byte	0x04, 0x17
        /*001a*/ 	.short	(.L_35 - .L_34)
.L_34:
        /*001c*/ 	.word	0x00000000
        /*0020*/ 	.short	0x0003
        /*0022*/ 	.short	0x0018
        /*0024*/ 	.byte	0x00, 0xf0, 0x11, 0x00


	//----- nvinfo : EIATTR_KPARAM_INFO
	.align		4
.L_35:
        /*0028*/ 	.byte	0x04, 0x17
        /*002a*/ 	.short	(.L_37 - .L_36)
.L_36:
        /*002c*/ 	.word	0x00000000
        /*0030*/ 	.short	0x0002
        /*0032*/ 	.short	0x0010
        /*0034*/ 	.byte	0x00, 0xf5, 0x21, 0x00


	//----- nvinfo : EIATTR_KPARAM_INFO
	.align		4
.L_37:
        /*0038*/ 	.byte	0x04, 0x17
        /*003a*/ 	.short	(.L_39 - .L_38)
.L_38:
        /*003c*/ 	.word	0x00000000
        /*0040*/ 	.short	0x0001
        /*0042*/ 	.short	0x0008
        /*0044*/ 	.byte	0x00, 0xf5, 0x21, 0x00


	//----- nvinfo : EIATTR_KPARAM_INFO
	.align		4
.L_39:
        /*0048*/ 	.byte	0x04, 0x17
        /*004a*/ 	.short	(.L_41 - .L_40)
.L_40:
        /*004c*/ 	.word	0x00000000
        /*0050*/ 	.short	0x0000
        /*0052*/ 	.short	0x0000
        /*0054*/ 	.byte	0x00, 0xf5, 0x21, 0x00


	//----- nvinfo : EIATTR_SPARSE_MMA_MASK
	.align		4
.L_41:
        /*0058*/ 	.byte	0x03, 0x50
        /*005a*/ 	.short	0x0000


	//----- nvinfo : EIATTR_MAXREG_COUNT
	.align		4
        /*005c*/ 	.byte	0x03, 0x1b
        /*005e*/ 	.short	0x00ff


	//----- nvinfo : EIATTR_MERCURY_ISA_VERSION
	.align		4
        /*0060*/ 	.byte	0x03, 0x5f
        /*0062*/ 	.short	0x0101


	//----- nvinfo : EIATTR_VRC_CTA_INIT_COUNT
	.align		4
        /*0064*/ 	.byte	0x02, 0x4a
	.zero		1
	.zero		1


	//----- nvinfo : EIATTR_EXIT_INSTR_OFFSETS
	.align		4
        /*0068*/ 	.byte	0x04, 0x1c
        /*006a*/ 	.short	(.L_43 - .L_42)


	//   ....[0]....
.L_42:
        /*006c*/ 	.word	0x00000070


	//   ....[1]....
        /*0070*/ 	.word	0x00000ac0


	//----- nvinfo : EIATTR_CBANK_PARAM_SIZE
	.align		4
.L_43:
        /*0074*/ 	.byte	0x03, 0x19
        /*0076*/ 	.short	0x0020


	//----- nvinfo : EIATTR_PARAM_CBANK
	.align		4
        /*0078*/ 	.byte	0x04, 0x0a
        /*007a*/ 	.short	(.L_45 - .L_44)
	.align		4
.L_44:
        /*007c*/ 	.word	index@(.nv.constant0._Z20compute_dot_productsPKdS0_Pdii)
        /*0080*/ 	.short	0x0380
        /*0082*/ 	.short	0x0020


	//----- nvinfo : EIATTR_SW_WAR
	.align		4
.L_45:
        /*0084*/ 	.byte	0x04, 0x36
        /*0086*/ 	.short	(.L_47 - .L_46)
.L_46:
        /*0088*/ 	.word	0x00000008
.L_47:


//--------------------- .nv.callgraph             --------------------------
	.section	.nv.callgraph,"",@"SHT_CUDA_CALLGRAPH"
	.align	4
	.sectionentsize	8
	.align		4
        /*0000*/ 	.word	0x00000000
	.align		4
        /*0004*/ 	.word	0xffffffff
	.align		4
        /*0008*/ 	.word	0x00000000
	.align		4
        /*000c*/ 	.word	0xfffffffe
	.align		4
        /*0010*/ 	.word	0x00000000
	.align		4
        /*0014*/ 	.word	0xfffffffd
	.align		4
        /*0018*/ 	.word	0x00000000
	.align		4
        /*001c*/ 	.word	0xfffffffc


//--------------------- .text._Z19find_max_with_indexPdS_Pii --------------------------
	.section	.text._Z19find_max_with_indexPdS_Pii,"ax",@progbits
	.align	128
        .global         _Z19find_max_with_indexPdS_Pii
        .type           _Z19find_max_with_indexPdS_Pii,@function
        .size           _Z19find_max_with_indexPdS_Pii,(.L_x_10 - _Z19find_max_with_indexPdS_Pii)
        .other          _Z19find_max_with_indexPdS_Pii,@"STO_CUDA_ENTRY STV_DEFAULT"
_Z19find_max_with_indexPdS_Pii:
.text._Z19find_max_with_indexPdS_Pii:
[----:B------:R-:W-:Y:S01]  /*0000*/  LDC R1, c[0x0][0x37c] ;  /* 0x0000df00ff017b82 */ /* 0x000fe20000000800 */
[----:B------:R-:W0:Y:S07]  /*0010*/  S2R R0, SR_TID.X ;  /* 0x0000000000007919 */ /* 0x000e2e0000002100 */
[----:B------:R-:W0:Y:S01]  /*0020*/  S2UR UR4, SR_CTAID.X ;  /* 0x00000000000479c3 */ /* 0x000e220000002500 */
[----:B------:R-:W1:Y:S07]  /*0030*/  LDCU UR5, c[0x0][0x398] ;  /* 0x00007300ff0577ac */ /* 0x000e6e0008000800 */
[----:B------:R-:W0:Y:S02]  /*0040*/  LDC R11, c[0x0][0x360] ;  /* 0x0000d800ff0b7b82 */ /* 0x000e240000000800 */
[----:B0-----:R-:W-:-:S05]  /*0050*/  IMAD R11, R11, UR4, R0 ;  /* 0x000000040b0b7c24 */ /* 0x001fca000f8e0200 */
[----:B-1----:R-:W-:-:S13]  /*0060*/  ISETP.GE.AND P0, PT, R11, UR5, PT ;  /* 0x000000050b007c0c */ /* 0x002fda000bf06270 */
[----:B------:R-:W-:Y:S05]  /*0070*/  @P0 EXIT ;  /* 0x000000000000094d */ /* 0x000fea0003800000 */
[----:B------:R-:W0:Y:S01]  /*0080*/  LDC.64 R2, c[0x0][0x380] ;  /* 0x0000e000ff027b82 */ /* 0x000e220000000a00 */
[----:B------:R-:W1:Y:S07]  /*0090*/  LDCU.64 UR4, c[0x0][0x358] ;  /* 0x00006b00ff0477ac */ /* 0x000e6e0008000a00 */
[----:B------:R-:W2:Y:S01]  /*00a0*/  LDC.64 R8, c[0x0][0x388] ;  /* 0x0000e200ff087b82 */ /* 0x000ea20000000a00 */
[----:B0-----:R-:W-:-:S06]  /*00b0*/  IMAD.WIDE R2, R11, 0x8, R2 ;  /* 0x000000080b027825 */ /* 0x001fcc00078e0202 */
[----:B-1----:R-:W5:Y:S04]  /*00c0*/  LDG.E.64 R2, desc[UR4][R2.64] ;  /* 0x0000000402027981 */ /* 0x002f68000c1e1b00 */
[----:B--2---:R0:W5:Y:S01]  /*00d0*/  LDG.E.64 R4, desc[UR4][R8.64] ;  /* 0x0000000408047981 */ /* 0x004162000c1e1b00 */
[----:B------:R-:W-:Y:S01]  /*00e0*/  BSSY B0, `(.L_x_0) ;  /* 0x0000011000007945 */ /* 0x000fe20003800000 */
.L_x_1:
[----:B-----5:R-:W-:Y:S01]  /*00f0*/  DSETP.MAX.AND P0, P1, R2, R4, PT ;  /* 0x000000040200722a */ /* 0x020fe2000390f000 */
[----:B------:R-:W-:Y:S01]  /*0100*/  IMAD.MOV.U32 R0, RZ, RZ, R3 ;  /* 0x000000ffff007224 */ /* 0x000fe200078e0003 */
[----:B------:R-:W-:Y:S05]  /*0110*/  YIELD ;  /* 0x0000000000007946 */ /* 0x000fea0003800000 */
[----:B------:R-:W-:Y:S02]  /*0120*/  IMAD.MOV.U32 R13, RZ, RZ, R5 ;  /* 0x000000ffff0d7224 */ /* 0x000fe400078e0005 */
[----:B------:R-:W-:-:S03]  /*0130*/  IMAD.MOV.U32 R7, RZ, RZ, R4 ;  /* 0x000000ffff077224 */ /* 0x000fc600078e0004 */
[----:B------:R-:W-:Y:S02]  /*0140*/  FSEL R15, R0, R13, P0 ;  /* 0x0000000d000f7208 */ /* 0x000fe40000000000 */
[----:B------:R-:W-:Y:S02]  /*0150*/  MOV R0, R2 ;  /* 0x0000000200007202 */ /* 0x000fe40000000f00 */
[----:B------:R-:W-:Y:S02]  /*0160*/  @P1 LOP3.LUT R15, R13, 0x80000, RZ, 0xfc, !PT ;  /* 0x000800000d0f1812 */ /* 0x000fe400078efcff */
[----:B------:R-:W-:Y:S02]  /*0170*/  SEL R6, R0, R7, P0 ;  /* 0x0000000700067207 */ /* 0x000fe40000000000 */
[----:B------:R-:W-:-:S06]  /*0180*/  MOV R7, R15 ;  /* 0x0000000f00077202 */ /* 0x000fcc0000000f00 */
[----:B------:R-:W2:Y:S02]  /*0190*/  ATOMG.E.CAS.64.STRONG.GPU PT, R6, [R8], R4, R6 ;  /* 0x00000004080673a9 */ /* 0x000ea400001ee506 */
[----:B--2---:R-:W-:Y:S01]  /*01a0*/  ISETP.NE.U32.AND P0, PT, R4, R6, PT ;  /* 0x000000060400720c */ /* 0x004fe20003f05070 */
[----:B------:R-:W-:-:S03]  /*01b0*/  IMAD.MOV.U32 R4, RZ, RZ, R6 ;  /* 0x000000ffff047224 */ /* 0x000fc600078e0006 */
[-C--:B------:R-:W-:Y:S02]  /*01c0*/  ISETP.NE.AND.EX P0, PT, R5, R7.reuse, PT, P0 ;  /* 0x000000070500720c */ /* 0x080fe40003f05300 */
[----:B------:R-:W-:-:S11]  /*01d0*/  MOV R5, R7 ;  /* 0x0000000700057202 */ /* 0x000fd60000000f00 */
[----:B------:R-:W-:Y:S05]  /*01e0*/  @P0 BRA `(.L_x_1) ;  /* 0xfffffffc00c00947 */ /* 0x000fea000383ffff */
[----:B------:R-:W-:Y:S05]  /*01f0*/  BSYNC B0 ;  /* 0x0000000000007941 */ /* 0x000fea0003800000 */
.L_x_0:
[----:B0-----:R-:W2:Y:S02]  /*0200*/  LDG.E.64 R8, desc[UR4][R8.64] ;  /* 0x0000000408087981 */ /* 0x001ea4000c1e1b00 */
[----:B--2---:R-:W-:-:S14]  /*0210*/  DSETP.NEU.AND P0, PT, R8, R2, PT ;  /* 0x000000020800722a */ /* 0x004fdc0003f0d000 */
[----:B------:R-:W-:Y:S05]  /*0220*/  @P0 EXIT ;  /* 0x000000000000094d */ /* 0x000fea0003800000 */
[----:B------:R-:W0:Y:S02]  /*0230*/  LDC.64 R2, c[0x0][0x390] ;  /* 0x0000e400ff027b82 */ /* 0x000e240000000a00 */
[----:B0-----:R-:W-:Y:S01]  /*0240*/  STG.E desc[UR4][R2.64], R11 ;  /* 0x0000000b02007986 */ /* 0x001fe2000c101904 */
[----:B------:R-:W-:Y:S05]  /*0250*/  EXIT ;  /* 0x000000000000794d */ /* 0x000fea0003800000 */
.L_x_2:
[----:B------:R-:W-:-:S00]  /*0260*/  BRA `(.L_x_2) ;  /* 0xfffffffc00fc7947 */ /* 0x000fc0000383ffff */
[----:B------:R-:W-:-:S00]  /*0270*/  NOP ;  /* 0x0000000000007918 */ /* 0x000fc00000000000 */
        /* <DEDUP_REMOVED lines=8> */
.L_x_10:


//--------------------- .text._Z20compute_dot_productsPKdS0_Pdii --------------------------
	.section	.text._Z20compute_dot_productsPKdS0_Pdii,"ax",@progbits
	.align	128
        .global         _Z20compute_dot_productsPKdS0_Pdii
        .type           _Z20compute_dot_productsPKdS0_Pdii,@function
        .size           _Z20compute_dot_productsPKdS0_Pdii,(.L_x_11 - _Z20compute_dot_productsPKdS0_Pdii)
        .other          _Z20compute_dot_productsPKdS0_Pdii,@"STO_CUDA_ENTRY STV_DEFAULT"
_Z20compute_dot_productsPKdS0_Pdii:
.text._Z20compute_dot_productsPKdS0_Pdii:
        /* <DEDUP_REMOVED lines=8> */
[----:B------:R-:W0:Y:S01]  /*0080*/  LDCU UR8, c[0x0][0x39c] ;  /* 0x00007380ff0877ac */ /* 0x000e220008000800 */
[----:B------:R-:W-:Y:S01]  /*0090*/  CS2R R24, SRZ ;  /* 0x0000000000187805 */ /* 0x000fe2000001ff00 */
[----:B------:R-:W1:Y:S01]  /*00a0*/  LDCU.64 UR16, c[0x0][0x358] ;  /* 0x00006b00ff1077ac */ /* 0x000e620008000a00 */
[----:B0-----:R-:W-:-:S09]  /*00b0*/  UISETP.GE.AND UP0, UPT, UR8, 0x1, UPT ;  /* 0x000000010800788c */ /* 0x001fd2000bf06270 */
[----:B-1----:R-:W-:Y:S05]  /*00c0*/  BRA.U !UP0, `(.L_x_3) ;  /* 0x0000000908707547 */ /* 0x002fea000b800000 */
[----:B------:R-:W-:Y:S01]  /*00d0*/  UISETP.GE.U32.AND UP1, UPT, UR8, 0x10, UPT ;  /* 0x000000100800788c */ /* 0x000fe2000bf26070 */
[----:B------:R-:W-:Y:S01]  /*00e0*/  HFMA2 R3, -RZ, RZ, 0, 0 ;  /* 0x00000000ff037431 */ /* 0x000fe200000001ff */
[----:B------:R-:W-:Y:S02]  /*00f0*/  ULOP3.LUT UR9, UR8, 0xf, URZ, 0xc0, !UPT ;  /* 0x0000000f08097892 */ /* 0x000fe4000f8ec0ff */
[----:B------:R-:W-:Y:S01]  /*0100*/  IMAD R2, R0, UR8, RZ ;  /* 0x0000000800027c24 */ /* 0x000fe2000f8e02ff */
[----:B------:R-:W-:Y:S01]  /*0110*/  CS2R R24, SRZ ;  /* 0x0000000000187805 */ /* 0x000fe2000001ff00 */
[----:B------:R-:W-:-:S03]  /*0120*/  UISETP.NE.AND UP0, UPT, UR9, URZ, UPT ;  /* 0x000000ff0900728c */ /* 0x000fc6000bf05270 */
[----:B------:R-:W-:Y:S08]  /*0130*/  BRA.U !UP1, `(.L_x_4) ;  /* 0x00000005091c7547 */ /* 0x000ff0000b800000 */
[----:B------:R-:W0:Y:S01]  /*0140*/  LDCU.128 UR12, c[0x0][0x380] ;  /* 0x00007000ff0c77ac */ /* 0x000e220008000c00 */
[----:B------:R-:W-:Y:S01]  /*0150*/  IMAD.MOV.U32 R26, RZ, RZ, R2 ;  /* 0x000000ffff1a7224 */ /* 0x000fe200078e0002 */
[----:B------:R-:W-:Y:S01]  /*0160*/  CS2R R24, SRZ ;  /* 0x0000000000187805 */ /* 0x000fe2000001ff00 */
[----:B------:R-:W-:-:S04]  /*0170*/  ULOP3.LUT UR10, UR8, 0x7ffffff0, URZ, 0xc0, !UPT ;  /* 0x7ffffff0080a7892 */ /* 0x000fc8000f8ec0ff */
[----:B------:R-:W-:Y:S02]  /*0180*/  UIADD3 UR11, UPT, UPT, -UR10, URZ, URZ ;  /* 0x000000ff0a0b7290 */ /* 0x000fe4000fffe1ff */
[----:B------:R-:W-:Y:S01]  /*0190*/  MOV R3, UR10 ;  /* 0x0000000a00037c02 */ /* 0x000fe20008000f00 */
[----:B0-----:R-:W-:Y:S02]  /*01a0*/  UIADD3 UR4, UP2, UPT, UR14, 0x40, URZ ;  /* 0x000000400e047890 */ /* 0x001fe4000ff5e0ff */
[----:B------:R-:W-:Y:S02]  /*01b0*/  UIADD3 UR6, UP1, UPT, UR12, 0x40, URZ ;  /* 0x000000400c067890 */ /* 0x000fe4000ff3e0ff */
[----:B------:R-:W-:Y:S02]  /*01c0*/  UIADD3.X UR5, UPT, UPT, URZ, UR15, URZ, UP2, !UPT ;  /* 0x0000000fff057290 */ /* 0x000fe400097fe4ff */
[----:B------:R-:W-:Y:S01]  /*01d0*/  IMAD.U32 R10, RZ, RZ, UR4 ;  /* 0x00000004ff0a7e24 */ /* 0x000fe2000f8e00ff */
[----:B------:R-:W-:-:S03]  /*01e0*/  UIADD3.X UR7, UPT, UPT, URZ, UR13, URZ, UP1, !UPT ;  /* 0x0000000dff077290 */ /* 0x000fc60008ffe4ff */
[----:B------:R-:W-:-:S09]  /*01f0*/  MOV R11, UR5 ;  /* 0x00000005000b7c02 */ /* 0x000fd20008000f00 */
.L_x_5:
[----:B------:R-:W-:Y:S01]  /*0200*/  MOV R5, UR7 ;  /* 0x0000000700057c02 */ /* 0x000fe20008000f00 */
[----:B------:R-:W-:Y:S01]  /*0210*/  IMAD.U32 R4, RZ, RZ, UR6 ;  /* 0x00000006ff047e24 */ /* 0x000fe2000f8e00ff */
[----:B------:R-:W-:Y:S01]  /*0220*/  MOV R7, R11 ;  /* 0x0000000b00077202 */ /* 0x000fe20000000f00 */
[----:B------:R-:W-:Y:S02]  /*0230*/  IMAD.MOV.U32 R6, RZ, RZ, R10 ;  /* 0x000000ffff067224 */ /* 0x000fe400078e000a */
[----:B------:R-:W-:-:S03]  /*0240*/  IMAD.WIDE R4, R26, 0x8, R4 ;  /* 0x000000081a047825 */ /* 0x000fc600078e0204 */
[----:B------:R-:W2:Y:S04]  /*0250*/  LDG.E.64 R22, desc[UR16][R6.64+-0x40] ;  /* 0xffffc01006167981 */ /* 0x000ea8000c1e1b00 */
[----:B------:R-:W2:Y:S04]  /*0260*/  LDG.E.64 R12, desc[UR16][R4.64+-0x40] ;  /* 0xffffc010040c7981 */ /* 0x000ea8000c1e1b00 */
[----:B------:R-:W3:Y:S04]  /*0270*/  LDG.E.64 R20, desc[UR16][R6.64+-0x38] ;  /* 0xffffc81006147981 */ /* 0x000ee8000c1e1b00 */
[----:B------:R-:W3:Y:S04]  /*0280*/  LDG.E.64 R16, desc[UR16][R4.64+-0x38] ;  /* 0xffffc81004107981 */ /* 0x000ee8000c1e1b00 */
[----:B------:R-:W4:Y:S04]  /*0290*/  LDG.E.64 R14, desc[UR16][R6.64+-0x30] ;  /* 0xffffd010060e7981 */ /* 0x000f28000c1e1b00 */
[----:B------:R-:W4:Y:S04]  /*02a0*/  LDG.E.64 R10, desc[UR16][R4.64+-0x30] ;  /* 0xffffd010040a7981 */ /* 0x000f28000c1e1b00 */
[----:B------:R-:W5:Y:S04]  /*02b0*/  LDG.E.64 R18, desc[UR16][R6.64+-0x28] ;  /* 0xffffd81006127981 */ /* 0x000f68000c1e1b00 */
[----:B------:R-:W5:Y:S01]  /*02c0*/  LDG.E.64 R8, desc[UR16][R4.64+-0x28] ;  /* 0xffffd81004087981 */ /* 0x000f62000c1e1b00 */
[----:B--2---:R-:W-:-:S03]  /*02d0*/  DFMA R22, R12, R22, R24 ;  /* 0x000000160c16722b */ /* 0x004fc60000000018 */
[----:B------:R-:W2:Y:S04]  /*02e0*/  LDG.E.64 R24, desc[UR16][R6.64+-0x20] ;  /* 0xffffe01006187981 */ /* 0x000ea8000c1e1b00 */
[----:B------:R-:W2:Y:S01]  /*02f0*/  LDG.E.64 R12, desc[UR16][R4.64+-0x20] ;  /* 0xffffe010040c7981 */ /* 0x000ea2000c1e1b00 */
[----:B---3--:R-:W-:-:S03]  /*0300*/  DFMA R20, R16, R20, R22 ;  /* 0x000000141014722b */ /* 0x008fc60000000016 */
[----:B------:R-:W3:Y:S04]  /*0310*/  LDG.E.64 R22, desc[UR16][R6.64+-0x18] ;  /* 0xffffe81006167981 */ /* 0x000ee8000c1e1b00 */
[----:B------:R-:W3:Y:S01]  /*0320*/  LDG.E.64 R16, desc[UR16][R4.64+-0x18] ;  /* 0xffffe81004107981 */ /* 0x000ee2000c1e1b00 */
[----:B----4-:R-:W-:-:S03]  /*0330*/  DFMA R14, R10, R14, R20 ;  /* 0x0000000e0a0e722b */ /* 0x010fc60000000014 */
[----:B------:R-:W4:Y:S04]  /*0340*/  LDG.E.64 R10, desc[UR16][R6.64+-0x10] ;  /* 0xfffff010060a7981 */ /* 0x000f28000c1e1b00 */
[----:B------:R-:W4:Y:S01]  /*0350*/  LDG.E.64 R20, desc[UR16][R4.64+-0x10] ;  /* 0xfffff01004147981 */ /* 0x000f22000c1e1b00 */
[----:B-----5:R-:W-:-:S03]  /*0360*/  DFMA R18, R8, R18, R14 ;  /* 0x000000120812722b */ /* 0x020fc6000000000e */
        /* <DEDUP_REMOVED lines=26> */
[----:B------:R-:W-:Y:S01]  /*0510*/  UIADD3 UR11, UPT, UPT, UR11, 0x10, URZ ;  /* 0x000000100b0b7890 */ /* 0x000fe2000fffe0ff */
[----:B------:R-:W-:-:S03]  /*0520*/  IADD3 R26, PT, PT, R26, 0x10, RZ ;  /* 0x000000101a1a7810 */ /* 0x000fc60007ffe0ff */
[----:B------:R-:W-:Y:S01]  /*0530*/  UISETP.NE.AND UP1, UPT, UR11, URZ, UPT ;  /* 0x000000ff0b00728c */ /* 0x000fe2000bf25270 */
[----:B--2---:R-:W-:-:S08]  /*0540*/  DFMA R10, R14, R12, R10 ;  /* 0x0000000c0e0a722b */ /* 0x004fd0000000000a */
[----:B---3--:R-:W-:-:S08]  /*0550*/  DFMA R10, R18, R16, R10 ;  /* 0x00000010120a722b */ /* 0x008fd0000000000a */
[----:B----4-:R-:W-:Y:S01]  /*0560*/  DFMA R24, R24, R22, R10 ;  /* 0x000000161818722b */ /* 0x010fe2000000000a */
[----:B------:R-:W-:-:S05]  /*0570*/  IADD3 R10, P0, PT, R6, 0x80, RZ ;  /* 0x00000080060a7810 */ /* 0x000fca0007f1e0ff */
[----:B------:R-:W-:Y:S02]  /*0580*/  IMAD.X R11, RZ, RZ, R7, P0 ;  /* 0x000000ffff0b7224 */ /* 0x000fe400000e0607 */
[----:B-----5:R-:W-:Y:S01]  /*0590*/  DFMA R24, R20, R8, R24 ;  /* 0x000000081418722b */ /* 0x020fe20000000018 */
[----:B------:R-:W-:Y:S10]  /*05a0*/  BRA.U UP1, `(.L_x_5) ;  /* 0xfffffffd01147547 */ /* 0x000ff4000b83ffff */
.L_x_4:
[----:B------:R-:W-:Y:S05]  /*05b0*/  BRA.U !UP0, `(.L_x_3) ;  /* 0x0000000508347547 */ /* 0x000fea000b800000 */
[----:B------:R-:W-:Y:S02]  /*05c0*/  UISETP.GE.U32.AND UP0, UPT, UR9, 0x8, UPT ;  /* 0x000000080900788c */ /* 0x000fe4000bf06070 */
[----:B------:R-:W-:-:S04]  /*05d0*/  ULOP3.LUT UR5, UR8, 0x7, URZ, 0xc0, !UPT ;  /* 0x0000000708057892 */ /* 0x000fc8000f8ec0ff */
[----:B------:R-:W-:-:S03]  /*05e0*/  UISETP.NE.AND UP1, UPT, UR5, URZ, UPT ;  /* 0x000000ff0500728c */ /* 0x000fc6000bf25270 */
[----:B------:R-:W-:Y:S08]  /*05f0*/  BRA.U !UP0, `(.L_x_6) ;  /* 0x0000000108787547 */ /* 0x000ff0000b800000 */
[----:B------:R-:W0:Y:S01]  /*0600*/  LDC.64 R10, c[0x0][0x380] ;  /* 0x0000e000ff0a7b82 */ /* 0x000e220000000a00 */
[----:B------:R-:W-:-:S07]  /*0610*/  IMAD.IADD R7, R2, 0x1, R3 ;  /* 0x0000000102077824 */ /* 0x000fce00078e0203 */
[----:B------:R-:W1:Y:S01]  /*0620*/  LDC.64 R4, c[0x0][0x388] ;  /* 0x0000e200ff047b82 */ /* 0x000e620000000a00 */
[----:B0-----:R-:W-:-:S05]  /*0630*/  IMAD.WIDE R10, R7, 0x8, R10 ;  /* 0x00000008070a7825 */ /* 0x001fca00078e020a */
[----:B------:R-:W2:Y:S01]  /*0640*/  LDG.E.64 R12, desc[UR16][R10.64] ;  /* 0x000000100a0c7981 */ /* 0x000ea2000c1e1b00 */
[----:B-1----:R-:W-:-:S03]  /*0650*/  IMAD.WIDE.U32 R4, R3, 0x8, R4 ;  /* 0x0000000803047825 */ /* 0x002fc600078e0004 */
[----:B------:R-:W3:Y:S04]  /*0660*/  LDG.E.64 R16, desc[UR16][R10.64+0x8] ;  /* 0x000008100a107981 */ /* 0x000ee8000c1e1b00 */
[----:B------:R-:W2:Y:S04]  /*0670*/  LDG.E.64 R14, desc[UR16][R4.64] ;  /* 0x00000010040e7981 */ /* 0x000ea8000c1e1b00 */
[----:B------:R-:W3:Y:S04]  /*0680*/  LDG.E.64 R18, desc[UR16][R4.64+0x8] ;  /* 0x0000081004127981 */ /* 0x000ee8000c1e1b00 */
[----:B------:R-:W4:Y:S04]  /*0690*/  LDG.E.64 R20, desc[UR16][R10.64+0x10] ;  /* 0x000010100a147981 */ /* 0x000f28000c1e1b00 */
[----:B------:R-:W4:Y:S04]  /*06a0*/  LDG.E.64 R22, desc[UR16][R4.64+0x10] ;  /* 0x0000101004167981 */ /* 0x000f28000c1e1b00 */
[----:B------:R-:W5:Y:S04]  /*06b0*/  LDG.E.64 R6, desc[UR16][R10.64+0x18] ;  /* 0x000018100a067981 */ /* 0x000f68000c1e1b00 */
[----:B------:R-:W5:Y:S04]  /*06c0*/  LDG.E.64 R8, desc[UR16][R4.64+0x18] ;  /* 0x0000181004087981 */ /* 0x000f68000c1e1b00 */
        /* <DEDUP_REMOVED lines=11> */
[----:B-----5:R-:W-:Y:S01]  /*0780*/  DFMA R6, R6, R8, R20 ;  /* 0x000000080606722b */ /* 0x020fe20000000014 */
[----:B------:R-:W-:-:S07]  /*0790*/  IADD3 R3, PT, PT, R3, 0x8, RZ ;  /* 0x0000000803037810 */ /* 0x000fce0007ffe0ff */
[----:B--2---:R-:W-:-:S08]  /*07a0*/  DFMA R6, R12, R14, R6 ;  /* 0x0000000e0c06722b */ /* 0x004fd00000000006 */
[----:B---3--:R-:W-:-:S08]  /*07b0*/  DFMA R6, R16, R18, R6 ;  /* 0x000000121006722b */ /* 0x008fd00000000006 */
[----:B----4-:R-:W-:-:S08]  /*07c0*/  DFMA R24, R22, R24, R6 ;  /* 0x000000181618722b */ /* 0x010fd00000000006 */
[----:B------:R-:W-:-:S11]  /*07d0*/  DFMA R24, R26, R28, R24 ;  /* 0x0000001c1a18722b */ /* 0x000fd60000000018 */
.L_x_6:
        /* <DEDUP_REMOVED lines=17> */
[----:B------:R-:W5:Y:S01]  /*08f0*/  LDG.E.64 R14, desc[UR16][R20.64+0x18] ;  /* 0x00001810140e7981 */ /* 0x000f62000c1e1b00 */
[----:B------:R-:W-:Y:S01]  /*0900*/  IADD3 R3, PT, PT, R3, 0x4, RZ ;  /* 0x0000000403037810 */ /* 0x000fe20007ffe0ff */
[----:B--2---:R-:W-:-:S08]  /*0910*/  DFMA R18, R18, R22, R24 ;  /* 0x000000161212722b */ /* 0x004fd00000000018 */
[----:B---3--:R-:W-:-:S08]  /*0920*/  DFMA R8, R8, R10, R18 ;  /* 0x0000000a0808722b */ /* 0x008fd00000000012 */
[----:B----4-:R-:W-:-:S08]  /*0930*/  DFMA R4, R4, R6, R8 ;  /* 0x000000060404722b */ /* 0x010fd00000000008 */
[----:B-----5:R-:W-:-:S11]  /*0940*/  DFMA R24, R12, R14, R4 ;  /* 0x0000000e0c18722b */ /* 0x020fd60000000004 */
.L_x_7:
[----:B------:R-:W-:Y:S05]  /*0950*/  BRA.U !UP1, `(.L_x_3) ;  /* 0x00000001094c7547 */ /* 0x000fea000b800000 */
[----:B------:R-:W0:Y:S01]  /*0960*/  LDC.64 R4, c[0x0][0x388] ;  /* 0x0000e200ff047b82 */ /* 0x000e220000000a00 */
[----:B------:R-:W-:Y:S01]  /*0970*/  IADD3 R9, PT, PT, R2, R3, RZ ;  /* 0x0000000302097210 */ /* 0x000fe20007ffe0ff */
[----:B------:R-:W-:-:S06]  /*0980*/  UIADD3 UR4, UPT, UPT, -UR4, URZ, URZ ;  /* 0x000000ff04047290 */ /* 0x000fcc000fffe1ff */
[----:B------:R-:W1:Y:S01]  /*0990*/  LDC.64 R6, c[0x0][0x380] ;  /* 0x0000e000ff067b82 */ /* 0x000e620000000a00 */
[----:B0-----:R-:W-:-:S04]  /*09a0*/  IMAD.WIDE.U32 R4, R3, 0x8, R4 ;  /* 0x0000000803047825 */ /* 0x001fc800078e0004 */
[----:B------:R-:W-:Y:S01]  /*09b0*/  IMAD.MOV.U32 R8, RZ, RZ, R4 ;  /* 0x000000ffff087224 */ /* 0x000fe200078e0004 */
[----:B------:R-:W-:-:S07]  /*09c0*/  MOV R11, R5 ;  /* 0x00000005000b7202 */ /* 0x000fce0000000f00 */
.L_x_8:
[----:B-1----:R-:W-:Y:S01]  /*09d0*/  IMAD.WIDE R2, R9, 0x8, R6 ;  /* 0x0000000809027825 */ /* 0x002fe200078e0206 */
[----:B------:R-:W-:-:S03]  /*09e0*/  MOV R4, R8 ;  /* 0x0000000800047202 */ /* 0x000fc60000000f00 */
[----:B------:R-:W-:Y:S02]  /*09f0*/  IMAD.MOV.U32 R5, RZ, RZ, R11 ;  /* 0x000000ffff057224 */ /* 0x000fe400078e000b */
[----:B------:R-:W2:Y:S04]  /*0a00*/  LDG.E.64 R2, desc[UR16][R2.64] ;  /* 0x0000001002027981 */ /* 0x000ea8000c1e1b00 */
[----:B------:R-:W2:Y:S01]  /*0a10*/  LDG.E.64 R4, desc[UR16][R4.64] ;  /* 0x0000001004047981 */ /* 0x000ea2000c1e1b00 */
[----:B------:R-:W-:Y:S01]  /*0a20*/  UIADD3 UR4, UPT, UPT, UR4, 0x1, URZ ;  /* 0x0000000104047890 */ /* 0x000fe2000fffe0ff */
[----:B------:R-:W-:Y:S02]  /*0a30*/  IADD3 R8, P0, PT, R8, 0x8, RZ ;  /* 0x0000000808087810 */ /* 0x000fe40007f1e0ff */
[----:B------:R-:W-:Y:S01]  /*0a40*/  IADD3 R9, PT, PT, R9, 0x1, RZ ;  /* 0x0000000109097810 */ /* 0x000fe20007ffe0ff */
[----:B------:R-:W-:Y:S01]  /*0a50*/  UISETP.NE.AND UP0, UPT, UR4, URZ, UPT ;  /* 0x000000ff0400728c */ /* 0x000fe2000bf05270 */
[----:B------:R-:W-:Y:S01]  /*0a60*/  IADD3.X R11, PT, PT, RZ, R11, RZ, P0, !PT ;  /* 0x0000000bff0b7210 */ /* 0x000fe200007fe4ff */
[----:B--2---:R-:W-:-:S07]  /*0a70*/  DFMA R24, R2, R4, R24 ;  /* 0x000000040218722b */ /* 0x004fce0000000018 */
[----:B------:R-:W-:Y:S05]  /*0a80*/  BRA.U UP0, `(.L_x_8) ;  /* 0xfffffffd00d07547 */ /* 0x000fea000b83ffff */
.L_x_3:
[----:B------:R-:W0:Y:S02]  /*0a90*/  LDC.64 R2, c[0x0][0x390] ;  /* 0x0000e400ff027b82 */ /* 0x000e240000000a00 */
[----:B0-----:R-:W-:-:S05]  /*0aa0*/  IMAD.WIDE R2, R0, 0x8, R2 ;  /* 0x0000000800027825 */ /* 0x001fca00078e0202 */
[----:B------:R-:W-:Y:S01]  /*0ab0*/  STG.E.64 desc[UR16][R2.64], R24 ;  /* 0x0000001802007986 */ /* 0x000fe2000c101b10 */
[----:B------:R-:W-:Y:S05]  /*0ac0*/  EXIT ;  /* 0x000000000000794d */ /* 0x000fea0003800000 */
.L_x_9:
        /* <DEDUP_REMOVED lines=11> */
.L_x_11:


//--------------------- .nv.shared.reserved.0     --------------------------
	.section	.nv.shared.reserved.0,"aw",@nobits
	.weak		__nv_reservedSMEM_offset_0_alias
	.size		__nv_reservedSMEM_offset_0_alias, 0, 64
	.other		__nv_reservedSMEM_offset_0_alias,@"STO_CUDA_RESERVED_SHARED STV_DEFAULT"
__nv_reservedSMEM_offset_0_alias:
	.zero		0
	.zero		64


//--------------------- .nv.constant0._Z19find_max_with_indexPdS_Pii --------------------------
	.section	.nv.constant0._Z19find_max_with_indexPdS_Pii,"a",@progbits
	.sectionflags	@""
	.align	4
.nv.constant0._Z19find_max_with_indexPdS_Pii:
	.zero		924


//--------------------- .nv.constant0._Z20compute_dot_productsPKdS0_Pdii --------------------------
	.section	.nv.constant0._Z20compute_dot_productsPKdS0_Pdii,"a",@progbits
	.sectionflags	@""
	.align	4
.nv.constant0._Z20compute_dot_productsPKdS0_Pdii:
	.zero		928


//--------------------- SYMBOLS --------------------------

	.type		.nv.reservedSmem.offset0,@object
	.size		.nv.reservedSmem.offset0,0x4
